	.headerflags	@"EF_CUDA_TEXMODE_UNIFIED EF_CUDA_64BIT_ADDRESS EF_CUDA_ACCELERATORS EF_CUDA_SM90 EF_CUDA_VIRTUAL_SM(EF_CUDA_SM90)"
	.elftype	@"ET_EXEC"


//--------------------- .nv.info                  --------------------------
	.section	.nv.info,"",@"SHT_CUDA_INFO"
	.align	4


	//----- nvinfo : EIATTR_REGCOUNT
	.align		4
        /*0000*/ 	.byte	0x04, 0x2f
        /*0002*/ 	.short	(.L_7 - .L_6)
	.align		4
.L_6:
        /*0004*/ 	.word	index@(triton_poi_fused_clone_3)
        /*0008*/ 	.word	0x00000018


	//----- nvinfo : EIATTR_MIN_STACK_SIZE
	.align		4
.L_7:
        /*000c*/ 	.byte	0x04, 0x12
        /*000e*/ 	.short	(.L_9 - .L_8)
	.align		4
.L_8:
        /*0010*/ 	.word	index@(triton_poi_fused_clone_3)
        /*0014*/ 	.word	0x00000000


	//----- nvinfo : EIATTR_FRAME_SIZE
	.align		4
.L_9:
        /*0018*/ 	.byte	0x04, 0x11
        /*001a*/ 	.short	(.L_11 - .L_10)
	.align		4
.L_10:
        /*001c*/ 	.word	index@(triton_poi_fused_clone_3)
        /*0020*/ 	.word	0x00000000


	//----- nvinfo : EIATTR_MIN_STACK_SIZE
	.align		4
.L_11:
        /*0024*/ 	.byte	0x04, 0x12
        /*0026*/ 	.short	(.L_13 - .L_12)
	.align		4
.L_12:
        /*0028*/ 	.word	index@(triton_poi_fused_clone_3)
        /*002c*/ 	.word	0x00000000
.L_13:


//--------------------- .nv.info.triton_poi_fused_clone_3 --------------------------
	.section	.nv.info.triton_poi_fused_clone_3,"",@"SHT_CUDA_INFO"
	.sectionflags	@""
	.align	4


	//----- nvinfo : EIATTR_CUDA_API_VERSION
	.align		4
        /*0000*/ 	.byte	0x04, 0x37
        /*0002*/ 	.short	(.L_15 - .L_14)
.L_14:
        /*0004*/ 	.word	0x0000007c


	//----- nvinfo : EIATTR_KPARAM_INFO
	.align		4
.L_15:
        /*0008*/ 	.byte	0x04, 0x17
        /*000a*/ 	.short	(.L_17 - .L_16)
.L_16:
        /*000c*/ 	.word	0x00000000
        /*0010*/ 	.short	0x0003
        /*0012*/ 	.short	0x0018
        /*0014*/ 	.byte	0x00, 0xf0, 0x11, 0x00


	//----- nvinfo : EIATTR_KPARAM_INFO
	.align		4
.L_17:
        /*0018*/ 	.byte	0x04, 0x17
        /*001a*/ 	.short	(.L_19 - .L_18)
.L_18:
        /*001c*/ 	.word	0x00000000
        /*0020*/ 	.short	0x0002
        /*0022*/ 	.short	0x0010
        /*0024*/ 	.byte	0x00, 0xf4, 0x21, 0x00


	//----- nvinfo : EIATTR_KPARAM_INFO
	.align		4
.L_19:
        /*0028*/ 	.byte	0x04, 0x17
        /*002a*/ 	.short	(.L_21 - .L_20)
.L_20:
        /*002c*/ 	.word	0x00000000
        /*0030*/ 	.short	0x0001
        /*0032*/ 	.short	0x0008
        /*0034*/ 	.byte	0x00, 0xf4, 0x21, 0x00


	//----- nvinfo : EIATTR_KPARAM_INFO
	.align		4
.L_21:
        /*0038*/ 	.byte	0x04, 0x17
        /*003a*/ 	.short	(.L_23 - .L_22)
.L_22:
        /*003c*/ 	.word	0x00000000
        /*0040*/ 	.short	0x0000
        /*0042*/ 	.short	0x0000
        /*0044*/ 	.byte	0x00, 0xf4, 0x21, 0x00


	//----- nvinfo : EIATTR_SPARSE_MMA_MASK
	.align		4
.L_23:
        /*0048*/ 	.byte	0x03, 0x50
        /*004a*/ 	.short	0x0000


	//----- nvinfo : EIATTR_MAXREG_COUNT
	.align		4
        /*004c*/ 	.byte	0x03, 0x1b
        /*004e*/ 	.short	0x00ff


	//----- nvinfo : EIATTR_EXTERNS
	.align		4
        /*0050*/ 	.byte	0x04, 0x0f
        /*0052*/ 	.short	(.L_25 - .L_24)


	//   ....[0]....
	.align		4
.L_24:
        /*0054*/ 	.word	index@(__assertfail)


	//----- nvinfo : EIATTR_SYSCALL_OFFSETS
	.align		4
.L_25:
        /*0058*/ 	.byte	0x04, 0x46
        /*005a*/ 	.short	(.L_27 - .L_26)


	//   ....[0]....
.L_26:
        /*005c*/ 	.word	0x00000540


	//   ....[1]....
        /*0060*/ 	.word	0x000006e0


	//----- nvinfo : EIATTR_EXIT_INSTR_OFFSETS
	.align		4
.L_27:
        /*0064*/ 	.byte	0x04, 0x1c
        /*0066*/ 	.short	(.L_29 - .L_28)


	//   ....[0]....
.L_28:
        /*0068*/ 	.word	0x000008b0


	//   ....[1]....
        /*006c*/ 	.word	0x000008d0


	//----- nvinfo : EIATTR_REQNTID
	.align		4
.L_29:
        /*0070*/ 	.byte	0x04, 0x10
        /*0072*/ 	.short	(.L_31 - .L_30)
.L_30:
        /*0074*/ 	.word	0x00000080
        /*0078*/ 	.word	0x00000001
        /*007c*/ 	.word	0x00000001


	//----- nvinfo : EIATTR_CRS_STACK_SIZE
	.align		4
.L_31:
        /*0080*/ 	.byte	0x04, 0x1e
        /*0082*/ 	.short	(.L_33 - .L_32)
.L_32:
        /*0084*/ 	.word	0x00000000


	//----- nvinfo : EIATTR_CBANK_PARAM_SIZE
	.align		4
.L_33:
        /*0088*/ 	.byte	0x03, 0x19
        /*008a*/ 	.short	0x001c


	//----- nvinfo : EIATTR_PARAM_CBANK
	.align		4
        /*008c*/ 	.byte	0x04, 0x0a
        /*008e*/ 	.short	(.L_35 - .L_34)
	.align		4
.L_34:
        /*0090*/ 	.word	index@(.nv.constant0.triton_poi_fused_clone_3)
        /*0094*/ 	.short	0x0210
        /*0096*/ 	.short	0x001c


	//----- nvinfo : EIATTR_SW_WAR
	.align		4
.L_35:
        /*0098*/ 	.byte	0x04, 0x36
        /*009a*/ 	.short	(.L_37 - .L_36)
.L_36:
        /*009c*/ 	.word	0x00000008
.L_37:


//--------------------- .nv.callgraph             --------------------------
	.section	.nv.callgraph,"",@"SHT_CUDA_CALLGRAPH"
	.align	4
	.sectionentsize	8
	.align		4
        /*0000*/ 	.word	0x00000000
	.align		4
        /*0004*/ 	.word	0xffffffff
	.align		4
        /*0008*/ 	.word	index@(triton_poi_fused_clone_3)
	.align		4
        /*000c*/ 	.word	index@(__assertfail)
	.align		4
        /*0010*/ 	.word	0x00000000
	.align		4
        /*0014*/ 	.word	0xfffffffe
	.align		4
        /*0018*/ 	.word	0x00000000
	.align		4
        /*001c*/ 	.word	0xfffffffd
	.align		4
        /*0020*/ 	.word	0x00000000
	.align		4
        /*0024*/ 	.word	0xfffffffc


//--------------------- .nv.constant4             --------------------------
	.section	.nv.constant4,"a",@progbits
	.align	8
	.align		8
.nv.constant4:
        /*0000*/ 	.dword	__assertfail
	.align		8
        /*0008*/ 	.dword	assertFunc_1
	.align		8
        /*0010*/ 	.dword	assertFile_1
	.align		8
        /*0018*/ 	.dword	assertMessage_1
	.align		8
        /*0020*/ 	.dword	assertFunc_0
	.align		8
        /*0028*/ 	.dword	assertFile_0
	.align		8
        /*0030*/ 	.dword	assertMessage_0


//--------------------- .text.triton_poi_fused_clone_3 --------------------------
	.section	.text.triton_poi_fused_clone_3,"ax",@progbits
	.sectionflags	@"SHF_BARRIERS=1"
	.align	128
        .global         triton_poi_fused_clone_3
        .type           triton_poi_fused_clone_3,@function
        .size           triton_poi_fused_clone_3,(.L_x_5 - triton_poi_fused_clone_3)
        .other          triton_poi_fused_clone_3,@"STO_CUDA_ENTRY STV_DEFAULT"
triton_poi_fused_clone_3:
.text.triton_poi_fused_clone_3:
[----:B------:R-:W0:Y:S02]  /*0000*/  LDC R1, c[0x0][0x28] ;  /* 0x00000a00ff017b82 */ /* 0x000e240000000800 */
[----:B------:R-:W1:Y:S01]  /*0010*/  S2R R0, SR_TID.X ;  /* 0x0000000000007919 */ /* 0x000e620000002100 */
[----:B------:R-:W-:Y:S01]  /*0020*/  ULDC.64 UR4, c[0x0][0x208] ;  /* 0x0000820000047ab9 */ /* 0x000fe20000000a00 */
[----:B------:R-:W2:Y:S01]  /*0030*/  S2R R3, SR_CTAID.X ;  /* 0x0000000000037919 */ /* 0x000ea20000002500 */
[----:B-1----:R-:W-:-:S05]  /*0040*/  IMAD.SHL.U32 R0, R0, 0x2, RZ ;  /* 0x0000000200007824 */ /* 0x002fca00078e00ff */
[----:B------:R-:W-:-:S05]  /*0050*/  LOP3.LUT R0, R0, 0xfe, RZ, 0xc0, !PT ;  /* 0x000000fe00007812 */ /* 0x000fca00078ec0ff */
[----:B--2---:R-:W-:-:S04]  /*0060*/  IMAD R0, R3, 0x100, R0 ;  /* 0x0000010003007824 */ /* 0x004fc800078e0200 */
[C---:B------:R-:W-:Y:S01]  /*0070*/  IMAD.HI R9, R0.reuse, 0x38e38e39, RZ ;  /* 0x38e38e3900097827 */ /* 0x040fe200078e02ff */
[----:B------:R-:W-:Y:S02]  /*0080*/  SHF.R.S32.HI R3, RZ, 0x1f, R0 ;  /* 0x0000001fff037819 */ /* 0x000fe40000011400 */
[----:B------:R-:W-:Y:S02]  /*0090*/  ISETP.GE.AND P2, PT, R0, 0x900, PT ;  /* 0x000009000000780c */ /* 0x000fe40003f46270 */
[----:B------:R-:W-:Y:S02]  /*00a0*/  SHF.R.U32.HI R16, RZ, 0x1f, R9 ;  /* 0x0000001fff107819 */ /* 0x000fe40000011609 */
[----:B------:R-:W-:Y:S02]  /*00b0*/  LEA.HI R3, R3, R0, RZ, 0x2 ;  /* 0x0000000003037211 */ /* 0x000fe400078f10ff */
[----:B------:R-:W-:Y:S02]  /*00c0*/  LEA.HI.SX32 R7, R9, R16, 0x1d ;  /* 0x0000001009077211 */ /* 0x000fe400078feaff */
[----:B------:R-:W-:-:S02]  /*00d0*/  SHF.R.S32.HI R17, RZ, 0x2, R3 ;  /* 0x00000002ff117819 */ /* 0x000fc40000011403 */
[----:B------:R-:W-:-:S03]  /*00e0*/  SHF.R.S32.HI R4, RZ, 0x1f, R7 ;  /* 0x0000001fff047819 */ /* 0x000fc60000011407 */
[----:B------:R-:W-:Y:S01]  /*00f0*/  IMAD.HI R2, R17, 0x38e38e39, RZ ;  /* 0x38e38e3911027827 */ /* 0x000fe200078e02ff */
[----:B------:R-:W-:-:S04]  /*0100*/  LEA.HI R4, R4, R7, RZ, 0x4 ;  /* 0x0000000704047211 */ /* 0x000fc800078f20ff */
[----:B------:R-:W-:Y:S02]  /*0110*/  LOP3.LUT R4, R4, 0xfffffff0, RZ, 0xc0, !PT ;  /* 0xfffffff004047812 */ /* 0x000fe400078ec0ff */
[----:B------:R-:W-:-:S03]  /*0120*/  SHF.R.S32.HI R3, RZ, 0x1, R2 ;  /* 0x00000001ff037819 */ /* 0x000fc60000011402 */
[----:B------:R-:W-:Y:S01]  /*0130*/  IMAD.IADD R7, R7, 0x1, -R4 ;  /* 0x0000000107077824 */ /* 0x000fe200078e0a04 */
[----:B------:R-:W-:-:S04]  /*0140*/  LEA.HI R6, R2, R3, RZ, 0x1 ;  /* 0x0000000302067211 */ /* 0x000fc800078f08ff */
[----:B------:R-:W-:Y:S01]  /*0150*/  PRMT R2, R7, 0x8880, RZ ;  /* 0x0000888007027816 */ /* 0x000fe200000000ff */
[----:B------:R-:W-:-:S03]  /*0160*/  IMAD R6, R6, -0x9, R17 ;  /* 0xfffffff706067824 */ /* 0x000fc600078e0211 */
[----:B------:R-:W-:Y:S02]  /*0170*/  PRMT R2, R2, 0x7710, RZ ;  /* 0x0000771002027816 */ /* 0x000fe400000000ff */
[----:B------:R-:W-:Y:S02]  /*0180*/  PRMT R3, R6, 0x8880, RZ ;  /* 0x0000888006037816 */ /* 0x000fe400000000ff */
[----:B------:R-:W-:-:S04]  /*0190*/  SHF.R.U32.HI R2, RZ, 0xd, R2 ;  /* 0x0000000dff027819 */ /* 0x000fc80000011602 */
[----:B------:R-:W-:Y:S01]  /*01a0*/  LOP3.LUT R4, R2, 0x3, RZ, 0xc0, !PT ;  /* 0x0000000302047812 */ /* 0x000fe200078ec0ff */
[----:B------:R-:W-:-:S04]  /*01b0*/  IMAD R2, R3, 0x56, RZ ;  /* 0x0000005603027824 */ /* 0x000fc800078e02ff */
[----:B------:R-:W-:Y:S01]  /*01c0*/  IMAD.IADD R5, R7, 0x1, R4 ;  /* 0x0000000107057824 */ /* 0x000fe200078e0204 */
[----:B------:R-:W-:Y:S02]  /*01d0*/  LOP3.LUT R11, R2, 0xffff, RZ, 0xc0, !PT ;  /* 0x0000ffff020b7812 */ /* 0x000fe400078ec0ff */
[----:B------:R-:W1:Y:S02]  /*01e0*/  LDC.64 R2, c[0x0][0x210] ;  /* 0x00008400ff027b82 */ /* 0x000e640000000a00 */
[----:B------:R-:W-:Y:S02]  /*01f0*/  PRMT R8, R5, 0x8880, RZ ;  /* 0x0000888005087816 */ /* 0x000fe400000000ff */
[----:B------:R-:W-:Y:S02]  /*0200*/  SHF.R.U32.HI R4, RZ, 0xf, R11 ;  /* 0x0000000fff047819 */ /* 0x000fe4000001160b */
[----:B------:R-:W-:Y:S02]  /*0210*/  SHF.R.S32.HI R8, RZ, 0x2, R8 ;  /* 0x00000002ff087819 */ /* 0x000fe40000011408 */
[----:B------:R-:W-:-:S02]  /*0220*/  LEA.HI R4, R11, R4, RZ, 0x18 ;  /* 0x000000040b047211 */ /* 0x000fc400078fc0ff */
[----:B------:R-:W-:Y:S02]  /*0230*/  PRMT R8, R8, 0x9910, RZ ;  /* 0x0000991008087816 */ /* 0x000fe400000000ff */
[C---:B------:R-:W-:Y:S02]  /*0240*/  PRMT R11, R4.reuse, 0x8880, RZ ;  /* 0x00008880040b7816 */ /* 0x040fe400000000ff */
[----:B------:R-:W-:Y:S01]  /*0250*/  PRMT R10, R4, 0x9910, RZ ;  /* 0x00009910040a7816 */ /* 0x000fe200000000ff */
[----:B------:R-:W-:Y:S01]  /*0260*/  IMAD.MOV.U32 R4, RZ, RZ, R8 ;  /* 0x000000ffff047224 */ /* 0x000fe200078e0008 */
[----:B------:R-:W-:-:S03]  /*0270*/  LOP3.LUT R5, R5, 0xfc, RZ, 0xc0, !PT ;  /* 0x000000fc05057812 */ /* 0x000fc600078ec0ff */
[----:B------:R-:W-:Y:S02]  /*0280*/  IMAD R11, R11, 0x4, R4 ;  /* 0x000000040b0b7824 */ /* 0x000fe400078e0204 */
[----:B------:R-:W-:Y:S01]  /*0290*/  IMAD.MOV R12, RZ, RZ, -R5 ;  /* 0x000000ffff0c7224 */ /* 0x000fe200078e0a05 */
[----:B------:R-:W-:Y:S01]  /*02a0*/  CS2R R4, SRZ ;  /* 0x0000000000047805 */ /* 0x000fe2000001ff00 */
[----:B------:R-:W-:Y:S02]  /*02b0*/  IMAD.MOV.U32 R8, RZ, RZ, R10 ;  /* 0x000000ffff087224 */ /* 0x000fe400078e000a */
[----:B-1----:R-:W-:Y:S01]  /*02c0*/  IMAD.WIDE R10, R11, 0x8, R2 ;  /* 0x000000080b0a7825 */ /* 0x002fe200078e0202 */
[----:B------:R-:W-:-:S03]  /*02d0*/  PRMT R12, R12, 0x7710, RZ ;  /* 0x000077100c0c7816 */ /* 0x000fc600000000ff */
[----:B------:R-:W-:Y:S01]  /*02e0*/  IMAD R8, R8, 0x3, RZ ;  /* 0x0000000308087824 */ /* 0x000fe200078e02ff */
[----:B------:R-:W2:Y:S01]  /*02f0*/  @!P2 LDG.E.EL.64 R4, desc[UR4][R10.64] ;  /* 0x000000040a04a981 */ /* 0x000ea2000c2e1b00 */
[----:B------:R-:W-:Y:S02]  /*0300*/  IMAD.IADD R7, R7, 0x1, R12 ;  /* 0x0000000107077824 */ /* 0x000fe400078e020c */
[----:B------:R-:W-:-:S03]  /*0310*/  IMAD.MOV R8, RZ, RZ, -R8 ;  /* 0x000000ffff087224 */ /* 0x000fc600078e0a08 */
[----:B------:R-:W-:Y:S02]  /*0320*/  LOP3.LUT R7, R7, 0xffff, RZ, 0xc0, !PT ;  /* 0x0000ffff07077812 */ /* 0x000fe400078ec0ff */
[----:B------:R-:W-:Y:S02]  /*0330*/  PRMT R13, R8, 0x7710, RZ ;  /* 0x00007710080d7816 */ /* 0x000fe400000000ff */
[----:B------:R-:W-:-:S03]  /*0340*/  PRMT R8, R7, 0x8880, RZ ;  /* 0x0000888007087816 */ /* 0x000fc600000000ff */
[----:B------:R-:W-:-:S05]  /*0350*/  IMAD.IADD R6, R6, 0x1, R13 ;  /* 0x0000000106067824 */ /* 0x000fca00078e020d */
[----:B------:R-:W-:Y:S01]  /*0360*/  PRMT R7, R6, 0x8880, RZ ;  /* 0x0000888006077816 */ /* 0x000fe200000000ff */
[----:B------:R-:W-:Y:S01]  /*0370*/  IMAD.MOV.U32 R6, RZ, RZ, R8 ;  /* 0x000000ffff067224 */ /* 0x000fe200078e0008 */
[----:B------:R-:W-:-:S03]  /*0380*/  CS2R R14, SRZ ;  /* 0x00000000000e7805 */ /* 0x000fc6000001ff00 */
[----:B------:R-:W-:-:S04]  /*0390*/  IMAD R7, R7, 0x4, R6 ;  /* 0x0000000407077824 */ /* 0x000fc800078e0206 */
[----:B------:R-:W-:-:S05]  /*03a0*/  IMAD.WIDE R2, R7, 0x8, R2 ;  /* 0x0000000807027825 */ /* 0x000fca00078e0202 */
[----:B------:R1:W5:Y:S01]  /*03b0*/  @!P2 LDG.E.EL.64 R14, desc[UR4][R2.64] ;  /* 0x00000004020ea981 */ /* 0x000362000c2e1b00 */
[----:B--2---:R-:W-:Y:S02]  /*03c0*/  IADD3 R7, P1, R4, 0x6, RZ ;  /* 0x0000000604077810 */ /* 0x004fe40007f3e0ff */
[----:B------:R-:W-:-:S03]  /*03d0*/  ISETP.GE.AND P0, PT, R5, RZ, PT ;  /* 0x000000ff0500720c */ /* 0x000fc60003f06270 */
[----:B------:R-:W-:Y:S01]  /*03e0*/  IMAD.X R19, RZ, RZ, R5, P1 ;  /* 0x000000ffff137224 */ /* 0x000fe200008e0605 */
[----:B------:R-:W-:-:S04]  /*03f0*/  SEL R18, R7, R4, !P0 ;  /* 0x0000000407127207 */ /* 0x000fc80004000000 */
[----:B------:R-:W-:Y:S02]  /*0400*/  SEL R19, R19, R5, !P0 ;  /* 0x0000000513137207 */ /* 0x000fe40004000000 */
[----:B------:R-:W-:Y:S02]  /*0410*/  ISETP.GT.AND P0, PT, R0, 0x8ff, PT ;  /* 0x000008ff0000780c */ /* 0x000fe40003f04270 */
[----:B------:R-:W-:-:S04]  /*0420*/  ISETP.LT.U32.AND P1, PT, R18, 0x6, PT ;  /* 0x000000061200780c */ /* 0x000fc80003f21070 */
[----:B------:R-:W-:-:S13]  /*0430*/  ISETP.LT.U32.OR.EX P1, PT, R19, RZ, P0, P1 ;  /* 0x000000ff1300720c */ /* 0x000fda0000721510 */
[----:B-1----:R-:W-:Y:S05]  /*0440*/  @P1 BRA `(.L_x_0) ;  /* 0x0000000000401947 */ /* 0x002fea0003800000 */
[----:B------:R-:W-:Y:S01]  /*0450*/  MOV R2, 0x0 ;  /* 0x0000000000027802 */ /* 0x000fe20000000f00 */
[----:B------:R-:W-:Y:S01]  /*0460*/  ULDC.64 UR6, c[0x4][0x30] ;  /* 0x01000c0000067ab9 */ /* 0x000fe20000000a00 */
[----:B------:R-:W-:Y:S01]  /*0470*/  ULDC.64 UR8, c[0x4][0x20] ;  /* 0x0100080000087ab9 */ /* 0x000fe20000000a00 */
[----:B------:R-:W-:-:S07]  /*0480*/  IMAD.U32 R4, RZ, RZ, UR6 ;  /* 0x00000006ff047e24 */ /* 0x000fce000f8e00ff */
[----:B------:R-:W-:Y:S01]  /*0490*/  LEPC R20, `(.L_x_0) ;  /* 0x00000000b014794e */ /* 0x000fe20000000000 */
[----:B------:R-:W-:Y:S01]  /*04a0*/  IMAD.U32 R5, RZ, RZ, UR7 ;  /* 0x00000007ff057e24 */ /* 0x000fe2000f8e00ff */
[----:B------:R-:W1:Y:S01]  /*04b0*/  LDC.64 R2, c[0x4][R2] ;  /* 0x0100000002027b82 */ /* 0x000e620000000a00 */
[----:B------:R-:W-:Y:S01]  /*04c0*/  ULDC.64 UR6, c[0x4][0x28] ;  /* 0x01000a0000067ab9 */ /* 0x000fe20000000a00 */
[----:B------:R-:W-:Y:S02]  /*04d0*/  IMAD.U32 R10, RZ, RZ, UR8 ;  /* 0x00000008ff0a7e24 */ /* 0x000fe4000f8e00ff */
[----:B------:R-:W-:Y:S02]  /*04e0*/  IMAD.U32 R6, RZ, RZ, UR6 ;  /* 0x00000006ff067e24 */ /* 0x000fe4000f8e00ff */
[----:B------:R-:W-:Y:S02]  /*04f0*/  IMAD.U32 R7, RZ, RZ, UR7 ;  /* 0x00000007ff077e24 */ /* 0x000fe4000f8e00ff */
[----:B------:R-:W-:-:S02]  /*0500*/  IMAD.U32 R11, RZ, RZ, UR9 ;  /* 0x00000009ff0b7e24 */ /* 0x000fc4000f8e00ff */
[----:B------:R-:W-:Y:S02]  /*0510*/  IMAD.MOV.U32 R8, RZ, RZ, 0x23 ;  /* 0x00000023ff087424 */ /* 0x000fe400078e00ff */
[----:B------:R-:W-:Y:S02]  /*0520*/  IMAD.MOV.U32 R12, RZ, RZ, 0x1 ;  /* 0x00000001ff0c7424 */ /* 0x000fe400078e00ff */
[----:B------:R-:W-:-:S07]  /*0530*/  IMAD.MOV.U32 R13, RZ, RZ, RZ ;  /* 0x000000ffff0d7224 */ /* 0x000fce00078e00ff */
[----:B01---5:R-:W-:Y:S05]  /*0540*/  CALL.ABS.NOINC R2 ;  /* 0x0000000002007343 */ /* 0x023fea0003c00000 */
.L_x_0:
[----:B------:R-:W-:Y:S05]  /*0550*/  WARPSYNC.ALL ;  /* 0x0000000000007948 */ /* 0x000fea0003800000 */
[----:B------:R-:W-:Y:S01]  /*0560*/  BAR.SYNC.DEFER_BLOCKING 0x0 ;  /* 0x0000000000007b1d */ /* 0x000fe20000010000 */
[----:B-----5:R-:W-:Y:S02]  /*0570*/  IADD3 R3, P3, R14, 0x6, RZ ;  /* 0x000000060e037810 */ /* 0x020fe40007f7e0ff */
[----:B------:R-:W-:-:S03]  /*0580*/  ISETP.GE.AND P1, PT, R15, RZ, PT ;  /* 0x000000ff0f00720c */ /* 0x000fc60003f26270 */
[----:B------:R-:W-:Y:S01]  /*0590*/  IMAD.X R5, RZ, RZ, R15, P3 ;  /* 0x000000ffff057224 */ /* 0x000fe200018e060f */
[----:B------:R-:W-:-:S04]  /*05a0*/  SEL R14, R3, R14, !P1 ;  /* 0x0000000e030e7207 */ /* 0x000fc80004800000 */
[----:B------:R-:W-:Y:S02]  /*05b0*/  SEL R15, R5, R15, !P1 ;  /* 0x0000000f050f7207 */ /* 0x000fe40004800000 */
[----:B------:R-:W-:-:S04]  /*05c0*/  ISETP.LT.U32.AND P1, PT, R14, 0x6, PT ;  /* 0x000000060e00780c */ /* 0x000fc80003f21070 */
[----:B------:R-:W-:-:S13]  /*05d0*/  ISETP.LT.U32.OR.EX P0, PT, R15, RZ, P0, P1 ;  /* 0x000000ff0f00720c */ /* 0x000fda0000701510 */
[----:B------:R-:W-:Y:S05]  /*05e0*/  @P0 BRA `(.L_x_1) ;  /* 0x0000000000400947 */ /* 0x000fea0003800000 */
        /* <DEDUP_REMOVED lines=15> */
[----:B01----:R-:W-:Y:S05]  /*06e0*/  CALL.ABS.NOINC R2 ;  /* 0x0000000002007343 */ /* 0x003fea0003c00000 */
.L_x_1:
[----:B------:R-:W-:Y:S05]  /*06f0*/  WARPSYNC.ALL ;  /* 0x0000000000007948 */ /* 0x000fea0003800000 */
[----:B------:R-:W-:Y:S01]  /*0700*/  BAR.SYNC.DEFER_BLOCKING 0x0 ;  /* 0x0000000000007b1d */ /* 0x000fe20000010000 */
[----:B------:R-:W-:Y:S01]  /*0710*/  IADD3 R8, P0, RZ, RZ, RZ ;  /* 0x000000ffff087210 */ /* 0x000fe20007f1e0ff */
[----:B------:R-:W-:Y:S01]  /*0720*/  IMAD R17, R17, -0x4, R0 ;  /* 0xfffffffc11117824 */ /* 0x000fe200078e0200 */
[----:B------:R-:W-:Y:S02]  /*0730*/  LEA.HI.SX32 R9, R9, R16, 0x19 ;  /* 0x0000001009097211 */ /* 0x000fe400078fcaff */
[----:B------:R-:W-:Y:S01]  /*0740*/  IADD3.X R6, R14, -0x1, RZ, P0, !PT ;  /* 0xffffffff0e067810 */ /* 0x000fe200007fe4ff */
[----:B------:R-:W-:Y:S01]  /*0750*/  ULDC.64 UR6, c[0x0][0x218] ;  /* 0x0000860000067ab9 */ /* 0x000fe20000000a00 */
[----:B------:R-:W-:Y:S01]  /*0760*/  IADD3.X R7, R18, -0x1, RZ, P0, !PT ;  /* 0xffffffff12077810 */ /* 0x000fe200007fe4ff */
[----:B------:R-:W1:Y:S01]  /*0770*/  LDC.64 R2, c[0x0][0x220] ;  /* 0x00008800ff027b82 */ /* 0x000e620000000a00 */
[----:B------:R-:W-:Y:S01]  /*0780*/  LEA R4, P1, R14, UR6, 0x4 ;  /* 0x000000060e047c11 */ /* 0x000fe2000f8220ff */
[----:B------:R-:W-:Y:S01]  /*0790*/  IMAD.SHL.U32 R9, R9, 0x40, RZ ;  /* 0x0000004009097824 */ /* 0x000fe200078e00ff */
[----:B------:R-:W-:Y:S01]  /*07a0*/  ISETP.GE.U32.AND P0, PT, R8, RZ, PT ;  /* 0x000000ff0800720c */ /* 0x000fe20003f06070 */
[----:B------:R-:W-:Y:S01]  /*07b0*/  BSSY B0, `(.L_x_2) ;  /* 0x000000d000007945 */ /* 0x000fe20003800000 */
[----:B------:R-:W-:-:S02]  /*07c0*/  LOP3.LUT R6, R6, R7, RZ, 0xfc, !PT ;  /* 0x0000000706067212 */ /* 0x000fc400078efcff */
[----:B------:R-:W-:Y:S02]  /*07d0*/  LEA.HI.X R5, R14, UR7, R15, 0x4, P1 ;  /* 0x000000070e057c11 */ /* 0x000fe400088f240f */
[----:B------:R-:W-:Y:S02]  /*07e0*/  ISETP.GE.U32.AND.EX P0, PT, R6, 0x4, PT, P0 ;  /* 0x000000040600780c */ /* 0x000fe40003f06100 */
[----:B------:R-:W-:Y:S01]  /*07f0*/  CS2R R6, SRZ ;  /* 0x0000000000067805 */ /* 0x000fe2000001ff00 */
[----:B------:R-:W-:Y:S01]  /*0800*/  IMAD.WIDE R4, R17, 0x4, R4 ;  /* 0x0000000411047825 */ /* 0x000fe200078e0204 */
[----:B------:R-:W-:Y:S02]  /*0810*/  ISETP.LT.AND P0, PT, R0, 0x900, !P0 ;  /* 0x000009000000780c */ /* 0x000fe40004701270 */
[----:B------:R-:W-:-:S04]  /*0820*/  LEA R4, P1, R18, R4, 0x6 ;  /* 0x0000000412047211 */ /* 0x000fc800078230ff */
[----:B------:R-:W-:Y:S01]  /*0830*/  LEA.HI.X R5, R18, R5, R19, 0x6, P1 ;  /* 0x0000000512057211 */ /* 0x000fe200008f3413 */
[----:B-1----:R-:W-:-:S04]  /*0840*/  IMAD.WIDE R2, R0, 0x4, R2 ;  /* 0x0000000400027825 */ /* 0x002fc800078e0202 */
[----:B------:R-:W-:Y:S02]  /*0850*/  IMAD.WIDE R4, R9, 0x4, R4 ;  /* 0x0000000409047825 */ /* 0x000fe400078e0204 */
[----:B------:R-:W-:Y:S05]  /*0860*/  @!P0 BRA `(.L_x_3) ;  /* 0x0000000000048947 */ /* 0x000fea0003800000 */
[----:B------:R1:W5:Y:S02]  /*0870*/  LDG.E.64 R6, desc[UR4][R4.64+-0x50] ;  /* 0xffffb00404067981 */ /* 0x000364000c1e1b00 */
.L_x_3:
[----:B------:R-:W-:Y:S05]  /*0880*/  BSYNC B0 ;  /* 0x0000000000007941 */ /* 0x000fea0003800000 */
.L_x_2:
[----:B-----5:R-:W-:Y:S02]  /*0890*/  SEL R6, R6, RZ, P0 ;  /* 0x000000ff06067207 */ /* 0x020fe40000000000 */
[----:B------:R-:W-:Y:S01]  /*08a0*/  SEL R7, R7, RZ, P0 ;  /* 0x000000ff07077207 */ /* 0x000fe20000000000 */
[----:B------:R-:W-:Y:S06]  /*08b0*/  @P2 EXIT ;  /* 0x000000000000294d */ /* 0x000fec0003800000 */
[----:B------:R-:W-:Y:S01]  /*08c0*/  STG.E.64 desc[UR4][R2.64], R6 ;  /* 0x0000000602007986 */ /* 0x000fe2000c101b04 */
[----:B------:R-:W-:Y:S05]  /*08d0*/  EXIT ;  /* 0x000000000000794d */ /* 0x000fea0003800000 */
.L_x_4:
[----:B------:R-:W-:-:S00]  /*08e0*/  BRA `(.L_x_4) ;  /* 0xfffffffc00fc7947 */ /* 0x000fc0000383ffff */
[----:B------:R-:W-:-:S00]  /*08f0*/  NOP ;  /* 0x0000000000007918 */ /* 0x000fc00000000000 */
        /* <DEDUP_REMOVED lines=8> */
.L_x_5:


//--------------------- .nv.global.init           --------------------------
	.section	.nv.global.init,"aw",@progbits
.nv.global.init:
	.type		assertFunc_1,@object
	.size		assertFunc_1,(assertFunc_0 - assertFunc_1)
assertFunc_1:
        /*0000*/ 	.byte	0x75, 0x6e, 0x6b, 0x6e, 0x6f, 0x77, 0x6e, 0x00
	.type		assertFunc_0,@object
	.size		assertFunc_0,(assertMessage_1 - assertFunc_0)
assertFunc_0:
        /*0008*/ 	.byte	0x75, 0x6e, 0x6b, 0x6e, 0x6f, 0x77, 0x6e, 0x00
	.type		assertMessage_1,@object
	.size		assertMessage_1,(assertMessage_0 - assertMessage_1)
assertMessage_1:
        /*0010*/ 	.byte	0x69, 0x6e, 0x64, 0x65, 0x78, 0x20, 0x6f, 0x75, 0x74, 0x20, 0x6f, 0x66, 0x20, 0x62, 0x6f, 0x75
        /*0020*/ 	.byte	0x6e, 0x64, 0x73, 0x3a, 0x20, 0x30, 0x20, 0x3c, 0x3d, 0x20, 0x74, 0x6d, 0x70, 0x39, 0x20, 0x3c
        /*0030*/ 	.byte	0x20, 0x36, 0x00
	.type		assertMessage_0,@object
	.size		assertMessage_0,(assertFile_0 - assertMessage_0)
assertMessage_0:
        /*0033*/ 	.byte	0x69, 0x6e, 0x64, 0x65, 0x78, 0x20, 0x6f, 0x75, 0x74, 0x20, 0x6f, 0x66, 0x20, 0x62, 0x6f, 0x75
        /*0043*/ 	.byte	0x6e, 0x64, 0x73, 0x3a, 0x20, 0x30, 0x20, 0x3c, 0x3d, 0x20, 0x74, 0x6d, 0x70, 0x34, 0x20, 0x3c
        /*0053*/ 	.byte	0x20, 0x36, 0x00
	.type		assertFile_0,@object
	.size		assertFile_0,(assertFile_1 - assertFile_0)
assertFile_0:
        /*0056*/ 	.byte	0x69, 0x6e, 0x64, 0x75, 0x63, 0x74, 0x6f, 0x72, 0x5f, 0x63, 0x61, 0x63, 0x68, 0x65, 0x2f, 0x70
        /*0066*/ 	.byte	0x75, 0x2f, 0x63, 0x70, 0x75, 0x64, 0x76, 0x36, 0x69, 0x6a, 0x70, 0x6d, 0x78, 0x34, 0x6f, 0x7a
        /*0076*/ 	.byte	0x6a, 0x6c, 0x74, 0x65, 0x78, 0x63, 0x34, 0x68, 0x35, 0x77, 0x6d, 0x72, 0x65, 0x77, 0x6c, 0x68
        /*0086*/ 	.byte	0x76, 0x6d, 0x6d, 0x6d, 0x76, 0x7a, 0x66, 0x6f, 0x32, 0x6d, 0x6f, 0x70, 0x35, 0x67, 0x79, 0x36
        /*0096*/ 	.byte	0x34, 0x77, 0x71, 0x34, 0x37, 0x79, 0x2e, 0x70, 0x79, 0x00
	.type		assertFile_1,@object
	.size		assertFile_1,(.L_1 - assertFile_1)
assertFile_1:
        /*00a0*/ 	.byte	0x69, 0x6e, 0x64, 0x75, 0x63, 0x74, 0x6f, 0x72, 0x5f, 0x63, 0x61, 0x63, 0x68, 0x65, 0x2f, 0x70
        /*00b0*/ 	.byte	0x75, 0x2f, 0x63, 0x70, 0x75, 0x64, 0x76, 0x36, 0x69, 0x6a, 0x70, 0x6d, 0x78, 0x34, 0x6f, 0x7a
        /*00c0*/ 	.byte	0x6a, 0x6c, 0x74, 0x65, 0x78, 0x63, 0x34, 0x68, 0x35, 0x77, 0x6d, 0x72, 0x65, 0x77, 0x6c, 0x68
        /*00d0*/ 	.byte	0x76, 0x6d, 0x6d, 0x6d, 0x76, 0x7a, 0x66, 0x6f, 0x32, 0x6d, 0x6f, 0x70, 0x35, 0x67, 0x79, 0x36
        /*00e0*/ 	.byte	0x34, 0x77, 0x71, 0x34, 0x37, 0x79, 0x2e, 0x70, 0x79, 0x00
.L_1:


//--------------------- .nv.constant0.triton_poi_fused_clone_3 --------------------------
	.section	.nv.constant0.triton_poi_fused_clone_3,"a",@progbits
	.sectionflags	@""
	.align	4
.nv.constant0.triton_poi_fused_clone_3:
	.zero		556


//--------------------- SYMBOLS --------------------------

	.type		__assertfail,@function
